//
// Generated by NVIDIA NVVM Compiler
//
// Compiler Build ID: CL-36424714
// Cuda compilation tools, release 13.0, V13.0.88
// Based on NVVM 20.0.0
//

.version 9.0
.target sm_100
.address_size 64

	// .globl	_Z16copyTileToCanvasPhiiS_iiii

.visible .entry _Z16copyTileToCanvasPhiiS_iiii(
	.param .u64 .ptr .align 1 _Z16copyTileToCanvasPhiiS_iiii_param_0,
	.param .u32 _Z16copyTileToCanvasPhiiS_iiii_param_1,
	.param .u32 _Z16copyTileToCanvasPhiiS_iiii_param_2,
	.param .u64 .ptr .align 1 _Z16copyTileToCanvasPhiiS_iiii_param_3,
	.param .u32 _Z16copyTileToCanvasPhiiS_iiii_param_4,
	.param .u32 _Z16copyTileToCanvasPhiiS_iiii_param_5,
	.param .u32 _Z16copyTileToCanvasPhiiS_iiii_param_6,
	.param .u32 _Z16copyTileToCanvasPhiiS_iiii_param_7
)
{
	.reg .b16 	%rs<4>;
	.reg .b32 	%r<19>;
	.reg .b64 	%rd<9>;

	ld.param.u64 	%rd1, [_Z16copyTileToCanvasPhiiS_iiii_param_0];
	ld.param.u32 	%r1, [_Z16copyTileToCanvasPhiiS_iiii_param_1];
	ld.param.u64 	%rd2, [_Z16copyTileToCanvasPhiiS_iiii_param_3];
	ld.param.u32 	%r2, [_Z16copyTileToCanvasPhiiS_iiii_param_4];
	ld.param.u32 	%r3, [_Z16copyTileToCanvasPhiiS_iiii_param_6];
	ld.param.u32 	%r4, [_Z16copyTileToCanvasPhiiS_iiii_param_7];
	cvta.to.global.u64 	%rd3, %rd1;
	cvta.to.global.u64 	%rd4, %rd2;
	mov.u32 	%r5, %ctaid.x;
	mov.u32 	%r6, %ntid.x;
	mov.u32 	%r7, %tid.x;
	mad.lo.s32 	%r8, %r5, %r6, %r7;
	mov.u32 	%r9, %ctaid.y;
	mov.u32 	%r10, %ntid.y;
	mov.u32 	%r11, %tid.y;
	mad.lo.s32 	%r12, %r9, %r10, %r11;
	mad.lo.s32 	%r13, %r2, %r12, %r8;
	mul.lo.s32 	%r14, %r13, 3;
	add.s32 	%r15, %r4, %r12;
	add.s32 	%r16, %r3, %r8;
	mad.lo.s32 	%r17, %r15, %r1, %r16;
	mul.lo.s32 	%r18, %r17, 3;
	cvt.s64.s32 	%rd5, %r14;
	add.s64 	%rd6, %rd4, %rd5;
	ld.global.u8 	%rs1, [%rd6];
	cvt.s64.s32 	%rd7, %r18;
	add.s64 	%rd8, %rd3, %rd7;
	st.global.u8 	[%rd8], %rs1;
	ld.global.u8 	%rs2, [%rd6+1];
	st.global.u8 	[%rd8+1], %rs2;
	ld.global.u8 	%rs3, [%rd6+2];
	st.global.u8 	[%rd8+2], %rs3;
	ret;

}


// ===== COMPILED SASS (sm_100) =====

	.target	sm_100

	.elftype	@"ET_EXEC"


//--------------------- .note.nv.tkinfo           --------------------------
	.section	.note.nv.tkinfo,"",@"SHT_NOTE"
	.sectionflags	@"SHF_NOTE_NV_TKINFO"
	.tkinfo
        /*0018*/ 	.word	0x00000002
        /*0030*/ 	.string	""
        /*0030*/ 	.string	"ptxas"
        /*0030*/ 	.string	"Cuda compilation tools, release 13.0, V13.0.88"
        /*0030*/ 	.string	"Build cuda_13.0.r13.0/compiler.36424714_0"
        /*0030*/ 	.string	"-arch sm_100 -m 64 "



//--------------------- .note.nv.cuinfo           --------------------------
	.section	.note.nv.cuinfo,"",@"SHT_NOTE"
	.sectionflags	@"SHF_NOTE_NV_CUINFO"
        /*0018*/ 	.short	0x0002
        /*001a*/ 	.short	0x0064
        /*001c*/ 	.short	0x0082
	.zero		2


//--------------------- .nv.info                  --------------------------
	.section	.nv.info,"",@"SHT_CUDA_INFO"
	.align	4


	//----- nvinfo : EIATTR_REGCOUNT
	.align		4
        /*0000*/ 	.byte	0x04, 0x2f
        /*0002*/ 	.short	(.L_1 - .L_0)
	.align		4
.L_0:
        /*0004*/ 	.word	index@(_Z16copyTileToCanvasPhiiS_iiii)
        /*0008*/ 	.word	0x0000000e


	//----- nvinfo : EIATTR_FRAME_SIZE
	.align		4
.L_1:
        /*000c*/ 	.byte	0x04, 0x11
        /*000e*/ 	.short	(.L_3 - .L_2)
	.align		4
.L_2:
        /*0010*/ 	.word	index@(_Z16copyTileToCanvasPhiiS_iiii)
        /*0014*/ 	.word	0x00000000


	//----- nvinfo : EIATTR_MIN_STACK_SIZE
	.align		4
.L_3:
        /*0018*/ 	.byte	0x04, 0x12
        /*001a*/ 	.short	(.L_5 - .L_4)
	.align		4
.L_4:
        /*001c*/ 	.word	index@(_Z16copyTileToCanvasPhiiS_iiii)
        /*0020*/ 	.word	0x00000000
.L_5:


//--------------------- .nv.compat                --------------------------
	.section	.nv.compat,"",@"SHT_CUDA_COMPAT_INFO"
	.align	4
        /*0000*/ 	.byte	0x02, 0x09, 0x00, 0x00, 0x02, 0x02, 0x01, 0x00, 0x02, 0x05, 0x05, 0x00, 0x03, 0x07, 0x01, 0x01
        /*0010*/ 	.byte	0x02, 0x03, 0x00, 0x00, 0x02, 0x06, 0x01, 0x00, 0x04, 0x0b, 0x08, 0x00, 0x09, 0x00, 0x00, 0x00
        /*0020*/ 	.byte	0x00, 0x00, 0x00, 0x00


//--------------------- .nv.info._Z16copyTileToCanvasPhiiS_iiii --------------------------
	.section	.nv.info._Z16copyTileToCanvasPhiiS_iiii,"",@"SHT_CUDA_INFO"
	.sectionflags	@""
	.align	4


	//----- nvinfo : EIATTR_CUDA_API_VERSION
	.align		4
        /*0000*/ 	.byte	0x04, 0x37
        /*0002*/ 	.short	(.L_7 - .L_6)
.L_6:
        /*0004*/ 	.word	0x00000082


	//----- nvinfo : EIATTR_KPARAM_INFO
	.align		4
.L_7:
        /*0008*/ 	.byte	0x04, 0x17
        /*000a*/ 	.short	(.L_9 - .L_8)
.L_8:
        /*000c*/ 	.word	0x00000000
        /*0010*/ 	.short	0x0007
        /*0012*/ 	.short	0x0024
        /*0014*/ 	.byte	0x00, 0xf0, 0x11, 0x00


	//----- nvinfo : EIATTR_KPARAM_INFO
	.align		4
.L_9:
        /*0018*/ 	.byte	0x04, 0x17
        /*001a*/ 	.short	(.L_11 - .L_10)
.L_10:
        /*001c*/ 	.word	0x00000000
        /*0020*/ 	.short	0x0006
        /*0022*/ 	.short	0x0020
        /*0024*/ 	.byte	0x00, 0xf0, 0x11, 0x00


	//----- nvinfo : EIATTR_KPARAM_INFO
	.align		4
.L_11:
        /*0028*/ 	.byte	0x04, 0x17
        /*002a*/ 	.short	(.L_13 - .L_12)
.L_12:
        /*002c*/ 	.word	0x00000000
        /*0030*/ 	.short	0x0005
        /*0032*/ 	.short	0x001c
        /*0034*/ 	.byte	0x00, 0xf0, 0x11, 0x00


	//----- nvinfo : EIATTR_KPARAM_INFO
	.align		4
.L_13:
        /*0038*/ 	.byte	0x04, 0x17
        /*003a*/ 	.short	(.L_15 - .L_14)
.L_14:
        /*003c*/ 	.word	0x00000000
        /*0040*/ 	.short	0x0004
        /*0042*/ 	.short	0x0018
        /*0044*/ 	.byte	0x00, 0xf0, 0x11, 0x00


	//----- nvinfo : EIATTR_KPARAM_INFO
	.align		4
.L_15:
        /*0048*/ 	.byte	0x04, 0x17
        /*004a*/ 	.short	(.L_17 - .L_16)
.L_16:
        /*004c*/ 	.word	0x00000000
        /*0050*/ 	.short	0x0003
        /*0052*/ 	.short	0x0010
        /*0054*/ 	.byte	0x00, 0xf5, 0x21, 0x00


	//----- nvinfo : EIATTR_KPARAM_INFO
	.align		4
.L_17:
        /*0058*/ 	.byte	0x04, 0x17
        /*005a*/ 	.short	(.L_19 - .L_18)
.L_18:
        /*005c*/ 	.word	0x00000000
        /*0060*/ 	.short	0x0002
        /*0062*/ 	.short	0x000c
        /*0064*/ 	.byte	0x00, 0xf0, 0x11, 0x00


	//----- nvinfo : EIATTR_KPARAM_INFO
	.align		4
.L_19:
        /*0068*/ 	.byte	0x04, 0x17
        /*006a*/ 	.short	(.L_21 - .L_20)
.L_20:
        /*006c*/ 	.word	0x00000000
        /*0070*/ 	.short	0x0001
        /*0072*/ 	.short	0x0008
        /*0074*/ 	.byte	0x00, 0xf0, 0x11, 0x00


	//----- nvinfo : EIATTR_KPARAM_INFO
	.align		4
.L_21:
        /*0078*/ 	.byte	0x04, 0x17
        /*007a*/ 	.short	(.L_23 - .L_22)
.L_22:
        /*007c*/ 	.word	0x00000000
        /*0080*/ 	.short	0x0000
        /*0082*/ 	.short	0x0000
        /*0084*/ 	.byte	0x00, 0xf5, 0x21, 0x00


	//----- nvinfo : EIATTR_SPARSE_MMA_MASK
	.align		4
.L_23:
        /*0088*/ 	.byte	0x03, 0x50
        /*008a*/ 	.short	0x0000


	//----- nvinfo : EIATTR_MAXREG_COUNT
	.align		4
        /*008c*/ 	.byte	0x03, 0x1b
        /*008e*/ 	.short	0x00ff


	//----- nvinfo : EIATTR_MERCURY_ISA_VERSION
	.align		4
        /*0090*/ 	.byte	0x03, 0x5f
        /*0092*/ 	.short	0x0101


	//----- nvinfo : EIATTR_VRC_CTA_INIT_COUNT
	.align		4
        /*0094*/ 	.byte	0x02, 0x4a
	.zero		1
	.zero		1


	//----- nvinfo : EIATTR_EXIT_INSTR_OFFSETS
	.align		4
        /*0098*/ 	.byte	0x04, 0x1c
        /*009a*/ 	.short	(.L_25 - .L_24)


	//   ....[0]....
.L_24:
        /*009c*/ 	.word	0x000001f0


	//----- nvinfo : EIATTR_CBANK_PARAM_SIZE
	.align		4
.L_25:
        /*00a0*/ 	.byte	0x03, 0x19
        /*00a2*/ 	.short	0x0028


	//----- nvinfo : EIATTR_PARAM_CBANK
	.align		4
        /*00a4*/ 	.byte	0x04, 0x0a
        /*00a6*/ 	.short	(.L_27 - .L_26)
	.align		4
.L_26:
        /*00a8*/ 	.word	index@(.nv.constant0._Z16copyTileToCanvasPhiiS_iiii)
        /*00ac*/ 	.short	0x0380
        /*00ae*/ 	.short	0x0028


	//----- nvinfo : EIATTR_SW_WAR
	.align		4
.L_27:
        /*00b0*/ 	.byte	0x04, 0x36
        /*00b2*/ 	.short	(.L_29 - .L_28)
.L_28:
        /*00b4*/ 	.word	0x00000008
.L_29:


//--------------------- .nv.callgraph             --------------------------
	.section	.nv.callgraph,"",@"SHT_CUDA_CALLGRAPH"
	.align	4
	.sectionentsize	8
	.align		4
        /*0000*/ 	.word	0x00000000
	.align		4
        /*0004*/ 	.word	0xffffffff
	.align		4
        /*0008*/ 	.word	0x00000000
	.align		4
        /*000c*/ 	.word	0xfffffffe
	.align		4
        /*0010*/ 	.word	0x00000000
	.align		4
        /*0014*/ 	.word	0xfffffffd
	.align		4
        /*0018*/ 	.word	0x00000000
	.align		4
        /*001c*/ 	.word	0xfffffffc


//--------------------- .text._Z16copyTileToCanvasPhiiS_iiii --------------------------
	.section	.text._Z16copyTileToCanvasPhiiS_iiii,"ax",@progbits
	.align	128
        .global         _Z16copyTileToCanvasPhiiS_iiii
        .type           _Z16copyTileToCanvasPhiiS_iiii,@function
        .size           _Z16copyTileToCanvasPhiiS_iiii,(.L_x_1 - _Z16copyTileToCanvasPhiiS_iiii)
        .other          _Z16copyTileToCanvasPhiiS_iiii,@"STO_CUDA_ENTRY STV_DEFAULT"
_Z16copyTileToCanvasPhiiS_iiii:
.text._Z16copyTileToCanvasPhiiS_iiii:
[----:B------:R-:W-:Y:S01]  /*0000*/  LDC R1, c[0x0][0x37c] ;  /* 0x0000df00ff017b82 */ /* 0x000fe20000000800 */
[----:B------:R-:W0:Y:S07]  /*0010*/  S2R R3, SR_TID.X ;  /* 0x0000000000037919 */ /* 0x000e2e0000002100 */
[----:B------:R-:W0:Y:S01]  /*0020*/  LDC R0, c[0x0][0x360] ;  /* 0x0000d800ff007b82 */ /* 0x000e220000000800 */
[----:B------:R-:W1:Y:S01]  /*0030*/  LDCU UR6, c[0x0][0x398] ;  /* 0x00007300ff0677ac */ /* 0x000e620008000800 */
[----:B------:R-:W2:Y:S01]  /*0040*/  S2R R2, SR_TID.Y ;  /* 0x0000000000027919 */ /* 0x000ea20000002200 */
[----:B------:R-:W3:Y:S05]  /*0050*/  LDCU.64 UR8, c[0x0][0x390] ;  /* 0x00007200ff0877ac */ /* 0x000eea0008000a00 */
[----:B------:R-:W0:Y:S01]  /*0060*/  S2UR UR4, SR_CTAID.X ;  /* 0x00000000000479c3 */ /* 0x000e220000002500 */
[----:B------:R-:W4:Y:S07]  /*0070*/  LDCU.64 UR10, c[0x0][0x380] ;  /* 0x00007000ff0a77ac */ /* 0x000f2e0008000a00 */
[----:B------:R-:W2:Y:S08]  /*0080*/  S2UR UR5, SR_CTAID.Y ;  /* 0x00000000000579c3 */ /* 0x000eb00000002600 */
[----:B------:R-:W2:Y:S01]  /*0090*/  LDC R5, c[0x0][0x364] ;  /* 0x0000d900ff057b82 */ /* 0x000ea20000000800 */
[----:B0-----:R-:W-:-:S02]  /*00a0*/  IMAD R0, R0, UR4, R3 ;  /* 0x0000000400007c24 */ /* 0x001fc4000f8e0203 */
[----:B--2---:R-:W-:Y:S01]  /*00b0*/  IMAD R5, R5, UR5, R2 ;  /* 0x0000000505057c24 */ /* 0x004fe2000f8e0202 */
[----:B------:R-:W0:Y:S03]  /*00c0*/  LDCU.64 UR4, c[0x0][0x358] ;  /* 0x00006b00ff0477ac */ /* 0x000e260008000a00 */
[----:B-1----:R-:W-:Y:S01]  /*00d0*/  IMAD R2, R5, UR6, R0 ;  /* 0x0000000605027c24 */ /* 0x002fe2000f8e0200 */
[----:B------:R-:W1:Y:S03]  /*00e0*/  LDCU.64 UR6, c[0x0][0x3a0] ;  /* 0x00007400ff0677ac */ /* 0x000e660008000a00 */
[----:B------:R-:W-:-:S05]  /*00f0*/  IMAD R3, R2, 0x3, RZ ;  /* 0x0000000302037824 */ /* 0x000fca00078e02ff */
[C---:B---3--:R-:W-:Y:S01]  /*0100*/  IADD3 R2, P0, PT, R3.reuse, UR8, RZ ;  /* 0x0000000803027c10 */ /* 0x048fe2000ff1e0ff */
[----:B------:R-:W2:Y:S03]  /*0110*/  LDCU UR8, c[0x0][0x388] ;  /* 0x00007100ff0877ac */ /* 0x000ea60008000800 */
[----:B------:R-:W-:-:S05]  /*0120*/  LEA.HI.X.SX32 R3, R3, UR9, 0x1, P0 ;  /* 0x0000000903037c11 */ /* 0x000fca00080f0eff */
[----:B0-----:R-:W3:Y:S01]  /*0130*/  LDG.E.U8 R7, desc[UR4][R2.64] ;  /* 0x0000000402077981 */ /* 0x001ee2000c1e1100 */
[----:B-1----:R-:W-:Y:S02]  /*0140*/  IADD3 R0, PT, PT, R0, UR6, RZ ;  /* 0x0000000600007c10 */ /* 0x002fe4000fffe0ff */
[----:B------:R-:W-:-:S05]  /*0150*/  IADD3 R5, PT, PT, R5, UR7, RZ ;  /* 0x0000000705057c10 */ /* 0x000fca000fffe0ff */
[----:B--2---:R-:W-:-:S04]  /*0160*/  IMAD R0, R5, UR8, R0 ;  /* 0x0000000805007c24 */ /* 0x004fc8000f8e0200 */
[----:B------:R-:W-:-:S05]  /*0170*/  IMAD R0, R0, 0x3, RZ ;  /* 0x0000000300007824 */ /* 0x000fca00078e02ff */
[----:B----4-:R-:W-:-:S04]  /*0180*/  IADD3 R4, P0, PT, R0, UR10, RZ ;  /* 0x0000000a00047c10 */ /* 0x010fc8000ff1e0ff */
[----:B------:R-:W-:-:S05]  /*0190*/  LEA.HI.X.SX32 R5, R0, UR11, 0x1, P0 ;  /* 0x0000000b00057c11 */ /* 0x000fca00080f0eff */
[----:B---3--:R-:W-:Y:S04]  /*01a0*/  STG.E.U8 desc[UR4][R4.64], R7 ;  /* 0x0000000704007986 */ /* 0x008fe8000c101104 */
[----:B------:R-:W2:Y:S04]  /*01b0*/  LDG.E.U8 R9, desc[UR4][R2.64+0x1] ;  /* 0x0000010402097981 */ /* 0x000ea8000c1e1100 */
[----:B--2---:R-:W-:Y:S04]  /*01c0*/  STG.E.U8 desc[UR4][R4.64+0x1], R9 ;  /* 0x0000010904007986 */ /* 0x004fe8000c101104 */
[----:B------:R-:W2:Y:S04]  /*01d0*/  LDG.E.U8 R11, desc[UR4][R2.64+0x2] ;  /* 0x00000204020b7981 */ /* 0x000ea8000c1e1100 */
[----:B--2---:R-:W-:Y:S01]  /*01e0*/  STG.E.U8 desc[UR4][R4.64+0x2], R11 ;  /* 0x0000020b04007986 */ /* 0x004fe2000c101104 */
[----:B------:R-:W-:Y:S05]  /*01f0*/  EXIT ;  /* 0x000000000000794d */ /* 0x000fea0003800000 */
.L_x_0:
[----:B------:R-:W-:-:S00]  /*0200*/  BRA `(.L_x_0) ;  /* 0xfffffffc00fc7947 */ /* 0x000fc0000383ffff */
[----:B------:R-:W-:-:S00]  /*0210*/  NOP ;  /* 0x0000000000007918 */ /* 0x000fc00000000000 */
        /* <DEDUP_REMOVED lines=14> */
.L_x_1:


//--------------------- .nv.shared.reserved.0     --------------------------
	.section	.nv.shared.reserved.0,"aw",@nobits
	.weak		__nv_reservedSMEM_offset_0_alias
	.size		__nv_reservedSMEM_offset_0_alias, 0, 64
	.other		__nv_reservedSMEM_offset_0_alias,@"STO_CUDA_RESERVED_SHARED STV_DEFAULT"
__nv_reservedSMEM_offset_0_alias:
	.zero		0
	.zero		64


//--------------------- .nv.constant0._Z16copyTileToCanvasPhiiS_iiii --------------------------
	.section	.nv.constant0._Z16copyTileToCanvasPhiiS_iiii,"a",@progbits
	.sectionflags	@""
	.align	4
.nv.constant0._Z16copyTileToCanvasPhiiS_iiii:
	.zero		936


//--------------------- SYMBOLS --------------------------

	.type		.nv.reservedSmem.offset0,@object
	.size		.nv.reservedSmem.offset0,0x4
